//
// Generated by NVIDIA NVVM Compiler
//
// Compiler Build ID: CL-36424714
// Cuda compilation tools, release 13.0, V13.0.88
// Based on NVVM 20.0.0
//

.version 9.0
.target sm_100
.address_size 64

	// .globl	_Z6kernelv
.extern .func  (.param .b32 func_retval0) vprintf
(
	.param .b64 vprintf_param_0,
	.param .b64 vprintf_param_1
)
;
.global .align 1 .b8 $str[29] = {105, 100, 32, 61, 32, 37, 100, 44, 32, 97, 32, 61, 32, 37, 46, 53, 102, 44, 32, 98, 32, 61, 32, 37, 46, 53, 102, 10};

.visible .entry _Z6kernelv()
{
	.local .align 8 .b8 	__local_depot0[24];
	.reg .b64 	%SP;
	.reg .b64 	%SPL;
	.reg .b32 	%r<4>;
	.reg .b64 	%rd<7>;

	mov.u64 	%SPL, __local_depot0;
	cvta.local.u64 	%SP, %SPL;
	mov.u32 	%r1, %tid.x;
	add.u64 	%rd1, %SP, 0;
	add.u64 	%rd2, %SPL, 0;
	st.local.u32 	[%rd2], %r1;
	mov.b64 	%rd3, 4613329832291378135;
	st.local.u64 	[%rd2+8], %rd3;
	mov.b64 	%rd4, 4614256447914709615;
	st.local.u64 	[%rd2+16], %rd4;
	mov.u64 	%rd5, $str;
	cvta.global.u64 	%rd6, %rd5;
	{ // callseq 0, 0
	.param .b64 param0;
	st.param.b64 	[param0], %rd6;
	.param .b64 param1;
	st.param.b64 	[param1], %rd1;
	.param .b32 retval0;
	call.uni (retval0), 
	vprintf, 
	(
	param0, 
	param1
	);
	ld.param.b32 	%r2, [retval0];
	} // callseq 0
	ret;

}


// ===== COMPILED SASS (sm_100) =====

	.target	sm_100

	.elftype	@"ET_EXEC"


//--------------------- .note.nv.tkinfo           --------------------------
	.section	.note.nv.tkinfo,"",@"SHT_NOTE"
	.sectionflags	@"SHF_NOTE_NV_TKINFO"
	.tkinfo
        /*0018*/ 	.word	0x00000002
        /*0030*/ 	.string	""
        /*0030*/ 	.string	"ptxas"
        /*0030*/ 	.string	"Cuda compilation tools, release 13.0, V13.0.88"
        /*0030*/ 	.string	"Build cuda_13.0.r13.0/compiler.36424714_0"
        /*0030*/ 	.string	"-arch sm_100 -m 64 "



//--------------------- .note.nv.cuinfo           --------------------------
	.section	.note.nv.cuinfo,"",@"SHT_NOTE"
	.sectionflags	@"SHF_NOTE_NV_CUINFO"
        /*0018*/ 	.short	0x0002
        /*001a*/ 	.short	0x0064
        /*001c*/ 	.short	0x0082
	.zero		2


//--------------------- .nv.info                  --------------------------
	.section	.nv.info,"",@"SHT_CUDA_INFO"
	.align	4


	//----- nvinfo : EIATTR_REGCOUNT
	.align		4
        /*0000*/ 	.byte	0x04, 0x2f
        /*0002*/ 	.short	(.L_2 - .L_1)
	.align		4
.L_1:
        /*0004*/ 	.word	index@(_Z6kernelv)
        /*0008*/ 	.word	0x00000018


	//----- nvinfo : EIATTR_FRAME_SIZE
	.align		4
.L_2:
        /*000c*/ 	.byte	0x04, 0x11
        /*000e*/ 	.short	(.L_4 - .L_3)
	.align		4
.L_3:
        /*0010*/ 	.word	index@(_Z6kernelv)
        /*0014*/ 	.word	0x00000018


	//----- nvinfo : EIATTR_MIN_STACK_SIZE
	.align		4
.L_4:
        /*0018*/ 	.byte	0x04, 0x12
        /*001a*/ 	.short	(.L_6 - .L_5)
	.align		4
.L_5:
        /*001c*/ 	.word	index@(_Z6kernelv)
        /*0020*/ 	.word	0x00000018
.L_6:


//--------------------- .nv.compat                --------------------------
	.section	.nv.compat,"",@"SHT_CUDA_COMPAT_INFO"
	.align	4
        /*0000*/ 	.byte	0x02, 0x09, 0x00, 0x00, 0x02, 0x02, 0x01, 0x00, 0x02, 0x05, 0x05, 0x00, 0x03, 0x07, 0x01, 0x01
        /*0010*/ 	.byte	0x02, 0x03, 0x00, 0x00, 0x02, 0x06, 0x01, 0x00, 0x04, 0x0b, 0x08, 0x00, 0x09, 0x00, 0x00, 0x00
        /*0020*/ 	.byte	0x00, 0x00, 0x00, 0x00


//--------------------- .nv.info._Z6kernelv       --------------------------
	.section	.nv.info._Z6kernelv,"",@"SHT_CUDA_INFO"
	.sectionflags	@""
	.align	4


	//----- nvinfo : EIATTR_CUDA_API_VERSION
	.align		4
        /*0000*/ 	.byte	0x04, 0x37
        /*0002*/ 	.short	(.L_8 - .L_7)
.L_7:
        /*0004*/ 	.word	0x00000082


	//----- nvinfo : EIATTR_SPARSE_MMA_MASK
	.align		4
.L_8:
        /*0008*/ 	.byte	0x03, 0x50
        /*000a*/ 	.short	0x0000


	//----- nvinfo : EIATTR_MAXREG_COUNT
	.align		4
        /*000c*/ 	.byte	0x03, 0x1b
        /*000e*/ 	.short	0x00ff


	//----- nvinfo : EIATTR_EXTERNS
	.align		4
        /*0010*/ 	.byte	0x04, 0x0f
        /*0012*/ 	.short	(.L_10 - .L_9)


	//   ....[0]....
	.align		4
.L_9:
        /*0014*/ 	.word	index@(vprintf)


	//----- nvinfo : EIATTR_MERCURY_ISA_VERSION
	.align		4
.L_10:
        /*0018*/ 	.byte	0x03, 0x5f
        /*001a*/ 	.short	0x0101


	//----- nvinfo : EIATTR_VRC_CTA_INIT_COUNT
	.align		4
        /*001c*/ 	.byte	0x02, 0x4a
	.zero		1
	.zero		1


	//----- nvinfo : EIATTR_SYSCALL_OFFSETS
	.align		4
        /*0020*/ 	.byte	0x04, 0x46
        /*0022*/ 	.short	(.L_12 - .L_11)


	//   ....[0]....
.L_11:
        /*0024*/ 	.word	0x00000140


	//----- nvinfo : EIATTR_EXIT_INSTR_OFFSETS
	.align		4
.L_12:
        /*0028*/ 	.byte	0x04, 0x1c
        /*002a*/ 	.short	(.L_14 - .L_13)


	//   ....[0]....
.L_13:
        /*002c*/ 	.word	0x00000150


	//----- nvinfo : EIATTR_SW_WAR
	.align		4
.L_14:
        /*0030*/ 	.byte	0x04, 0x36
        /*0032*/ 	.short	(.L_16 - .L_15)
.L_15:
        /*0034*/ 	.word	0x00000008
.L_16:


//--------------------- .nv.callgraph             --------------------------
	.section	.nv.callgraph,"",@"SHT_CUDA_CALLGRAPH"
	.align	4
	.sectionentsize	8
	.align		4
        /*0000*/ 	.word	0x00000000
	.align		4
        /*0004*/ 	.word	0xffffffff
	.align		4
        /*0008*/ 	.word	index@(_Z6kernelv)
	.align		4
        /*000c*/ 	.word	index@(vprintf)
	.align		4
        /*0010*/ 	.word	0x00000000
	.align		4
        /*0014*/ 	.word	0xfffffffe
	.align		4
        /*0018*/ 	.word	0x00000000
	.align		4
        /*001c*/ 	.word	0xfffffffd
	.align		4
        /*0020*/ 	.word	0x00000000
	.align		4
        /*0024*/ 	.word	0xfffffffc


//--------------------- .nv.constant4             --------------------------
	.section	.nv.constant4,"a",@progbits
	.align	8
	.align		8
.nv.constant4:
        /*0000*/ 	.dword	vprintf
	.align		8
        /*0008*/ 	.dword	$str


//--------------------- .text._Z6kernelv          --------------------------
	.section	.text._Z6kernelv,"ax",@progbits
	.align	128
        .global         _Z6kernelv
        .type           _Z6kernelv,@function
        .size           _Z6kernelv,(.L_x_2 - _Z6kernelv)
        .other          _Z6kernelv,@"STO_CUDA_ENTRY STV_DEFAULT"
_Z6kernelv:
.text._Z6kernelv:
[----:B------:R-:W0:Y:S01]  /*0000*/  LDC R1, c[0x0][0x37c] ;  /* 0x0000df00ff017b82 */ /* 0x000e220000000800 */
[----:B------:R-:W1:Y:S01]  /*0010*/  S2R R8, SR_TID.X ;  /* 0x0000000000087919 */ /* 0x000e620000002100 */
[----:B------:R-:W-:Y:S02]  /*0020*/  HFMA2 R11, -RZ, RZ, 2.009765625, -112.625 ;  /* 0x4005d70aff0b7431 */ /* 0x000fe400000001ff */
[----:B0-----:R-:W-:Y:S01]  /*0030*/  VIADD R1, R1, 0xffffffe8 ;  /* 0xffffffe801017836 */ /* 0x001fe20000000000 */
[----:B------:R-:W-:Y:S01]  /*0040*/  MOV R13, 0x400921ca ;  /* 0x400921ca000d7802 */ /* 0x000fe20000000f00 */
[----:B------:R-:W-:Y:S01]  /*0050*/  IMAD.MOV.U32 R10, RZ, RZ, 0x3d70a3d7 ;  /* 0x3d70a3d7ff0a7424 */ /* 0x000fe200078e00ff */
[----:B------:R-:W-:Y:S01]  /*0060*/  MOV R0, 0x0 ;  /* 0x0000000000007802 */ /* 0x000fe20000000f00 */
[----:B------:R-:W-:Y:S01]  /*0070*/  IMAD.MOV.U32 R12, RZ, RZ, -0x3f7ced91 ;  /* 0xc083126fff0c7424 */ /* 0x000fe200078e00ff */
[----:B------:R-:W0:Y:S02]  /*0080*/  LDCU UR4, c[0x0][0x2f8] ;  /* 0x00005f00ff0477ac */ /* 0x000e240008000800 */
[----:B------:R2:W-:Y:S01]  /*0090*/  STL.64 [R1+0x8], R10 ;  /* 0x0000080a01007387 */ /* 0x0005e20000100a00 */
[----:B------:R2:W3:Y:S01]  /*00a0*/  LDC.64 R2, c[0x4][R0] ;  /* 0x0100000000027b82 */ /* 0x0004e20000000a00 */
[----:B------:R-:W4:Y:S02]  /*00b0*/  LDCU.64 UR6, c[0x4][0x8] ;  /* 0x01000100ff0677ac */ /* 0x000f240008000a00 */
[----:B------:R2:W-:Y:S01]  /*00c0*/  STL.64 [R1+0x10], R12 ;  /* 0x0000100c01007387 */ /* 0x0005e20000100a00 */
[----:B------:R-:W5:Y:S01]  /*00d0*/  LDCU UR5, c[0x0][0x2fc] ;  /* 0x00005f80ff0577ac */ /* 0x000f620008000800 */
[----:B0-----:R-:W-:Y:S01]  /*00e0*/  IADD3 R6, P0, PT, R1, UR4, RZ ;  /* 0x0000000401067c10 */ /* 0x001fe2000ff1e0ff */
[----:B----4-:R-:W-:Y:S01]  /*00f0*/  IMAD.U32 R4, RZ, RZ, UR6 ;  /* 0x00000006ff047e24 */ /* 0x010fe2000f8e00ff */
[----:B------:R-:W-:Y:S01]  /*0100*/  MOV R5, UR7 ;  /* 0x0000000700057c02 */ /* 0x000fe20008000f00 */
[----:B-1----:R2:W-:Y:S02]  /*0110*/  STL [R1], R8 ;  /* 0x0000000801007387 */ /* 0x0025e40000100800 */
[----:B-----5:R-:W-:-:S08]  /*0120*/  IMAD.X R7, RZ, RZ, UR5, P0 ;  /* 0x00000005ff077e24 */ /* 0x020fd000080e06ff */
[----:B------:R-:W-:-:S07]  /*0130*/  LEPC R20, `(.L_x_0) ;  /* 0x000000001014794e */ /* 0x000fce0000000000 */
[----:B--23--:R-:W-:Y:S05]  /*0140*/  CALL.ABS.NOINC R2 ;  /* 0x0000000002007343 */ /* 0x00cfea0003c00000 */
.L_x_0:
[----:B------:R-:W-:Y:S05]  /*0150*/  EXIT ;  /* 0x000000000000794d */ /* 0x000fea0003800000 */
.L_x_1:
[----:B------:R-:W-:-:S00]  /*0160*/  BRA `(.L_x_1) ;  /* 0xfffffffc00fc7947 */ /* 0x000fc0000383ffff */
[----:B------:R-:W-:-:S00]  /*0170*/  NOP ;  /* 0x0000000000007918 */ /* 0x000fc00000000000 */
        /* <DEDUP_REMOVED lines=8> */
.L_x_2:


//--------------------- .nv.global.init           --------------------------
	.section	.nv.global.init,"aw",@progbits
.nv.global.init:
	.type		$str,@object
	.size		$str,(.L_0 - $str)
$str:
        /*0000*/ 	.byte	0x69, 0x64, 0x20, 0x3d, 0x20, 0x25, 0x64, 0x2c, 0x20, 0x61, 0x20, 0x3d, 0x20, 0x25, 0x2e, 0x35
        /*0010*/ 	.byte	0x66, 0x2c, 0x20, 0x62, 0x20, 0x3d, 0x20, 0x25, 0x2e, 0x35, 0x66, 0x0a, 0x00
.L_0:


//--------------------- .nv.shared.reserved.0     --------------------------
	.section	.nv.shared.reserved.0,"aw",@nobits
	.weak		__nv_reservedSMEM_offset_0_alias
	.size		__nv_reservedSMEM_offset_0_alias, 0, 64
	.other		__nv_reservedSMEM_offset_0_alias,@"STO_CUDA_RESERVED_SHARED STV_DEFAULT"
__nv_reservedSMEM_offset_0_alias:
	.zero		0
	.zero		64


//--------------------- .nv.constant0._Z6kernelv  --------------------------
	.section	.nv.constant0._Z6kernelv,"a",@progbits
	.sectionflags	@""
	.align	4
.nv.constant0._Z6kernelv:
	.zero		896


//--------------------- SYMBOLS --------------------------

	.type		.nv.reservedSmem.offset0,@object
	.size		.nv.reservedSmem.offset0,0x4
	.type		vprintf,@function
